	.headerflags	@"EF_CUDA_TEXMODE_UNIFIED EF_CUDA_64BIT_ADDRESS EF_CUDA_ACCELERATORS EF_CUDA_SM90 EF_CUDA_VIRTUAL_SM(EF_CUDA_SM90)"
	.elftype	@"ET_EXEC"


//--------------------- .nv.info                  --------------------------
	.section	.nv.info,"",@"SHT_CUDA_INFO"
	.align	4


	//----- nvinfo : EIATTR_REGCOUNT
	.align		4
        /*0000*/ 	.byte	0x04, 0x2f
        /*0002*/ 	.short	(.L_1 - .L_0)
	.align		4
.L_0:
        /*0004*/ 	.word	index@(triton_poi_fused_repeat_2)
        /*0008*/ 	.word	0x0000000c


	//----- nvinfo : EIATTR_MIN_STACK_SIZE
	.align		4
.L_1:
        /*000c*/ 	.byte	0x04, 0x12
        /*000e*/ 	.short	(.L_3 - .L_2)
	.align		4
.L_2:
        /*0010*/ 	.word	index@(triton_poi_fused_repeat_2)
        /*0014*/ 	.word	0x00000000


	//----- nvinfo : EIATTR_FRAME_SIZE
	.align		4
.L_3:
        /*0018*/ 	.byte	0x04, 0x11
        /*001a*/ 	.short	(.L_5 - .L_4)
	.align		4
.L_4:
        /*001c*/ 	.word	index@(triton_poi_fused_repeat_2)
        /*0020*/ 	.word	0x00000000


	//----- nvinfo : EIATTR_MIN_STACK_SIZE
	.align		4
.L_5:
        /*0024*/ 	.byte	0x04, 0x12
        /*0026*/ 	.short	(.L_7 - .L_6)
	.align		4
.L_6:
        /*0028*/ 	.word	index@(triton_poi_fused_repeat_2)
        /*002c*/ 	.word	0x00000000
.L_7:


//--------------------- .nv.info.triton_poi_fused_repeat_2 --------------------------
	.section	.nv.info.triton_poi_fused_repeat_2,"",@"SHT_CUDA_INFO"
	.sectionflags	@""
	.align	4


	//----- nvinfo : EIATTR_CUDA_API_VERSION
	.align		4
        /*0000*/ 	.byte	0x04, 0x37
        /*0002*/ 	.short	(.L_9 - .L_8)
.L_8:
        /*0004*/ 	.word	0x0000007c


	//----- nvinfo : EIATTR_KPARAM_INFO
	.align		4
.L_9:
        /*0008*/ 	.byte	0x04, 0x17
        /*000a*/ 	.short	(.L_11 - .L_10)
.L_10:
        /*000c*/ 	.word	0x00000000
        /*0010*/ 	.short	0x0002
        /*0012*/ 	.short	0x0010
        /*0014*/ 	.byte	0x00, 0xf0, 0x11, 0x00


	//----- nvinfo : EIATTR_KPARAM_INFO
	.align		4
.L_11:
        /*0018*/ 	.byte	0x04, 0x17
        /*001a*/ 	.short	(.L_13 - .L_12)
.L_12:
        /*001c*/ 	.word	0x00000000
        /*0020*/ 	.short	0x0001
        /*0022*/ 	.short	0x0008
        /*0024*/ 	.byte	0x00, 0xf4, 0x21, 0x00


	//----- nvinfo : EIATTR_KPARAM_INFO
	.align		4
.L_13:
        /*0028*/ 	.byte	0x04, 0x17
        /*002a*/ 	.short	(.L_15 - .L_14)
.L_14:
        /*002c*/ 	.word	0x00000000
        /*0030*/ 	.short	0x0000
        /*0032*/ 	.short	0x0000
        /*0034*/ 	.byte	0x00, 0xf4, 0x21, 0x00


	//----- nvinfo : EIATTR_SPARSE_MMA_MASK
	.align		4
.L_15:
        /*0038*/ 	.byte	0x03, 0x50
        /*003a*/ 	.short	0x0000


	//----- nvinfo : EIATTR_MAXREG_COUNT
	.align		4
        /*003c*/ 	.byte	0x03, 0x1b
        /*003e*/ 	.short	0x00ff


	//----- nvinfo : EIATTR_EXIT_INSTR_OFFSETS
	.align		4
        /*0040*/ 	.byte	0x04, 0x1c
        /*0042*/ 	.short	(.L_17 - .L_16)


	//   ....[0]....
.L_16:
        /*0044*/ 	.word	0x00000160


	//   ....[1]....
        /*0048*/ 	.word	0x00000180


	//----- nvinfo : EIATTR_REQNTID
	.align		4
.L_17:
        /*004c*/ 	.byte	0x04, 0x10
        /*004e*/ 	.short	(.L_19 - .L_18)
.L_18:
        /*0050*/ 	.word	0x00000020
        /*0054*/ 	.word	0x00000001
        /*0058*/ 	.word	0x00000001


	//----- nvinfo : EIATTR_CRS_STACK_SIZE
	.align		4
.L_19:
        /*005c*/ 	.byte	0x04, 0x1e
        /*005e*/ 	.short	(.L_21 - .L_20)
.L_20:
        /*0060*/ 	.word	0x00000000


	//----- nvinfo : EIATTR_CBANK_PARAM_SIZE
	.align		4
.L_21:
        /*0064*/ 	.byte	0x03, 0x19
        /*0066*/ 	.short	0x0014


	//----- nvinfo : EIATTR_PARAM_CBANK
	.align		4
        /*0068*/ 	.byte	0x04, 0x0a
        /*006a*/ 	.short	(.L_23 - .L_22)
	.align		4
.L_22:
        /*006c*/ 	.word	index@(.nv.constant0.triton_poi_fused_repeat_2)
        /*0070*/ 	.short	0x0210
        /*0072*/ 	.short	0x0014


	//----- nvinfo : EIATTR_SW_WAR
	.align		4
.L_23:
        /*0074*/ 	.byte	0x04, 0x36
        /*0076*/ 	.short	(.L_25 - .L_24)
.L_24:
        /*0078*/ 	.word	0x00000008
.L_25:


//--------------------- .nv.callgraph             --------------------------
	.section	.nv.callgraph,"",@"SHT_CUDA_CALLGRAPH"
	.align	4
	.sectionentsize	8
	.align		4
        /*0000*/ 	.word	0x00000000
	.align		4
        /*0004*/ 	.word	0xffffffff
	.align		4
        /*0008*/ 	.word	0x00000000
	.align		4
        /*000c*/ 	.word	0xfffffffe
	.align		4
        /*0010*/ 	.word	0x00000000
	.align		4
        /*0014*/ 	.word	0xfffffffd
	.align		4
        /*0018*/ 	.word	0x00000000
	.align		4
        /*001c*/ 	.word	0xfffffffc


//--------------------- .text.triton_poi_fused_repeat_2 --------------------------
	.section	.text.triton_poi_fused_repeat_2,"ax",@progbits
	.align	128
        .global         triton_poi_fused_repeat_2
        .type           triton_poi_fused_repeat_2,@function
        .size           triton_poi_fused_repeat_2,(.L_x_3 - triton_poi_fused_repeat_2)
        .other          triton_poi_fused_repeat_2,@"STO_CUDA_ENTRY STV_DEFAULT"
triton_poi_fused_repeat_2:
.text.triton_poi_fused_repeat_2:
[----:B------:R-:W0:Y:S02]  /*0000*/  LDC R1, c[0x0][0x28] ;  /* 0x00000a00ff017b82 */ /* 0x000e240000000800 */
[----:B------:R-:W1:Y:S01]  /*0010*/  S2R R0, SR_TID.X ;  /* 0x0000000000007919 */ /* 0x000e620000002100 */
[----:B------:R-:W2:Y:S01]  /*0020*/  LDC.64 R4, c[0x0][0x218] ;  /* 0x00008600ff047b82 */ /* 0x000ea20000000a00 */
[----:B------:R-:W-:Y:S01]  /*0030*/  ULDC.64 UR4, c[0x0][0x208] ;  /* 0x0000820000047ab9 */ /* 0x000fe20000000a00 */
[----:B------:R-:W-:Y:S01]  /*0040*/  BSSY B0, `(.L_x_0) ;  /* 0x0000011000007945 */ /* 0x000fe20003800000 */
[----:B------:R-:W3:Y:S05]  /*0050*/  S2R R7, SR_CTAID.X ;  /* 0x0000000000077919 */ /* 0x000eea0000002500 */
[----:B------:R-:W4:Y:S01]  /*0060*/  LDC.64 R2, c[0x0][0x210] ;  /* 0x00008400ff027b82 */ /* 0x000f220000000a00 */
[----:B-1----:R-:W-:Y:S01]  /*0070*/  IMAD.SHL.U32 R0, R0, 0x2, RZ ;  /* 0x0000000200007824 */ /* 0x002fe200078e00ff */
[----:B---3--:R-:W-:-:S04]  /*0080*/  SHF.R.S32.HI R6, RZ, 0x19, R7 ;  /* 0x00000019ff067819 */ /* 0x008fc80000011407 */
[----:B------:R-:W-:-:S05]  /*0090*/  LOP3.LUT R0, R0, 0x3e, RZ, 0xc0, !PT ;  /* 0x0000003e00007812 */ /* 0x000fca00078ec0ff */
[----:B------:R-:W-:Y:S01]  /*00a0*/  IMAD R7, R7, 0x40, R0 ;  /* 0x0000004007077824 */ /* 0x000fe200078e0200 */
[----:B------:R-:W-:-:S03]  /*00b0*/  SGXT R0, R6, 0x1 ;  /* 0x000000010600781a */ /* 0x000fc60000000200 */
[C---:B--2---:R-:W-:Y:S01]  /*00c0*/  IMAD.WIDE R4, R7.reuse, 0x4, R4 ;  /* 0x0000000407047825 */ /* 0x044fe200078e0204 */
[----:B------:R-:W-:Y:S02]  /*00d0*/  ISETP.GE.AND P0, PT, R7, 0x40, PT ;  /* 0x000000400700780c */ /* 0x000fe40003f06270 */
[----:B------:R-:W-:-:S04]  /*00e0*/  LEA.HI R0, R0, R7, RZ, 0x2 ;  /* 0x0000000700007211 */ /* 0x000fc800078f10ff */
[----:B------:R-:W-:-:S05]  /*00f0*/  LOP3.LUT R0, R0, 0xfffffffc, RZ, 0xc0, !PT ;  /* 0xfffffffc00007812 */ /* 0x000fca00078ec0ff */
[----:B------:R-:W-:Y:S01]  /*0100*/  IMAD.IADD R9, R7, 0x1, -R0 ;  /* 0x0000000107097824 */ /* 0x000fe200078e0a00 */
[----:B------:R-:W-:-:S03]  /*0110*/  CS2R R6, SRZ ;  /* 0x0000000000067805 */ /* 0x000fc6000001ff00 */
[----:B----4-:R-:W-:Y:S01]  /*0120*/  IMAD.WIDE R2, R9, 0x4, R2 ;  /* 0x0000000409027825 */ /* 0x010fe200078e0202 */
[----:B------:R-:W-:Y:S06]  /*0130*/  @P0 BRA `(.L_x_1) ;  /* 0x0000000000040947 */ /* 0x000fec0003800000 */
[----:B------:R1:W5:Y:S02]  /*0140*/  LDG.E.EL.64 R6, desc[UR4][R2.64] ;  /* 0x0000000402067981 */ /* 0x000364000c2e1b00 */
.L_x_1:
[----:B------:R-:W-:Y:S05]  /*0150*/  BSYNC B0 ;  /* 0x0000000000007941 */ /* 0x000fea0003800000 */
.L_x_0:
[----:B------:R-:W-:Y:S05]  /*0160*/  @P0 EXIT ;  /* 0x000000000000094d */ /* 0x000fea0003800000 */
[----:B-----5:R-:W-:Y:S01]  /*0170*/  STG.E.64 desc[UR4][R4.64], R6 ;  /* 0x0000000604007986 */ /* 0x020fe2000c101b04 */
[----:B------:R-:W-:Y:S05]  /*0180*/  EXIT ;  /* 0x000000000000794d */ /* 0x000fea0003800000 */
.L_x_2:
[----:B------:R-:W-:-:S00]  /*0190*/  BRA `(.L_x_2) ;  /* 0xfffffffc00fc7947 */ /* 0x000fc0000383ffff */
[----:B------:R-:W-:-:S00]  /*01a0*/  NOP ;  /* 0x0000000000007918 */ /* 0x000fc00000000000 */
        /* <DEDUP_REMOVED lines=13> */
.L_x_3:


//--------------------- .nv.constant0.triton_poi_fused_repeat_2 --------------------------
	.section	.nv.constant0.triton_poi_fused_repeat_2,"a",@progbits
	.sectionflags	@""
	.align	4
.nv.constant0.triton_poi_fused_repeat_2:
	.zero		548
